	.headerflags	@"EF_CUDA_TEXMODE_UNIFIED EF_CUDA_64BIT_ADDRESS EF_CUDA_ACCELERATORS EF_CUDA_SM90 EF_CUDA_VIRTUAL_SM(EF_CUDA_SM90)"
	.elftype	@"ET_EXEC"


//--------------------- .nv.info                  --------------------------
	.section	.nv.info,"",@"SHT_CUDA_INFO"
	.align	4


	//----- nvinfo : EIATTR_REGCOUNT
	.align		4
        /*0000*/ 	.byte	0x04, 0x2f
        /*0002*/ 	.short	(.L_3 - .L_2)
	.align		4
.L_2:
        /*0004*/ 	.word	index@(triton_poi_fused__native_batch_norm_legit_no_training_add_convolution_42)
        /*0008*/ 	.word	0x00000020


	//----- nvinfo : EIATTR_MIN_STACK_SIZE
	.align		4
.L_3:
        /*000c*/ 	.byte	0x04, 0x12
        /*000e*/ 	.short	(.L_5 - .L_4)
	.align		4
.L_4:
        /*0010*/ 	.word	index@(triton_poi_fused__native_batch_norm_legit_no_training_add_convolution_42)
        /*0014*/ 	.word	0x00000000


	//----- nvinfo : EIATTR_FRAME_SIZE
	.align		4
.L_5:
        /*0018*/ 	.byte	0x04, 0x11
        /*001a*/ 	.short	(.L_7 - .L_6)
	.align		4
.L_6:
        /*001c*/ 	.word	index@(triton_poi_fused__native_batch_norm_legit_no_training_add_convolution_42)
        /*0020*/ 	.word	0x00000000


	//----- nvinfo : EIATTR_MIN_STACK_SIZE
	.align		4
.L_7:
        /*0024*/ 	.byte	0x04, 0x12
        /*0026*/ 	.short	(.L_9 - .L_8)
	.align		4
.L_8:
        /*0028*/ 	.word	index@(triton_poi_fused__native_batch_norm_legit_no_training_add_convolution_42)
        /*002c*/ 	.word	0x00000000
.L_9:


//--------------------- .nv.info.triton_poi_fused__native_batch_norm_legit_no_training_add_convolution_42 --------------------------
	.section	.nv.info.triton_poi_fused__native_batch_norm_legit_no_training_add_convolution_42,"",@"SHT_CUDA_INFO"
	.sectionflags	@""
	.align	4


	//----- nvinfo : EIATTR_CUDA_API_VERSION
	.align		4
        /*0000*/ 	.byte	0x04, 0x37
        /*0002*/ 	.short	(.L_11 - .L_10)
.L_10:
        /*0004*/ 	.word	0x0000007c


	//----- nvinfo : EIATTR_KPARAM_INFO
	.align		4
.L_11:
        /*0008*/ 	.byte	0x04, 0x17
        /*000a*/ 	.short	(.L_13 - .L_12)
.L_12:
        /*000c*/ 	.word	0x00000000
        /*0010*/ 	.short	0x0019
        /*0012*/ 	.short	0x00c8
        /*0014*/ 	.byte	0x00, 0xf0, 0x11, 0x00


	//----- nvinfo : EIATTR_KPARAM_INFO
	.align		4
.L_13:
        /*0018*/ 	.byte	0x04, 0x17
        /*001a*/ 	.short	(.L_15 - .L_14)
.L_14:
        /*001c*/ 	.word	0x00000000
        /*0020*/ 	.short	0x0018
        /*0022*/ 	.short	0x00c0
        /*0024*/ 	.byte	0x00, 0xf4, 0x21, 0x00


	//----- nvinfo : EIATTR_KPARAM_INFO
	.align		4
.L_15:
        /*0028*/ 	.byte	0x04, 0x17
        /*002a*/ 	.short	(.L_17 - .L_16)
.L_16:
        /*002c*/ 	.word	0x00000000
        /*0030*/ 	.short	0x0017
        /*0032*/ 	.short	0x00b8
        /*0034*/ 	.byte	0x00, 0xf4, 0x21, 0x00


	//----- nvinfo : EIATTR_KPARAM_INFO
	.align		4
.L_17:
        /*0038*/ 	.byte	0x04, 0x17
        /*003a*/ 	.short	(.L_19 - .L_18)
.L_18:
        /*003c*/ 	.word	0x00000000
        /*0040*/ 	.short	0x0016
        /*0042*/ 	.short	0x00b0
        /*0044*/ 	.byte	0x00, 0xf4, 0x21, 0x00


	//----- nvinfo : EIATTR_KPARAM_INFO
	.align		4
.L_19:
        /*0048*/ 	.byte	0x04, 0x17
        /*004a*/ 	.short	(.L_21 - .L_20)
.L_20:
        /*004c*/ 	.word	0x00000000
        /*0050*/ 	.short	0x0015
        /*0052*/ 	.short	0x00a8
        /*0054*/ 	.byte	0x00, 0xf4, 0x21, 0x00


	//----- nvinfo : EIATTR_KPARAM_INFO
	.align		4
.L_21:
        /*0058*/ 	.byte	0x04, 0x17
        /*005a*/ 	.short	(.L_23 - .L_22)
.L_22:
        /*005c*/ 	.word	0x00000000
        /*0060*/ 	.short	0x0014
        /*0062*/ 	.short	0x00a0
        /*0064*/ 	.byte	0x00, 0xf4, 0x21, 0x00


	//----- nvinfo : EIATTR_KPARAM_INFO
	.align		4
.L_23:
        /*0068*/ 	.byte	0x04, 0x17
        /*006a*/ 	.short	(.L_25 - .L_24)
.L_24:
        /*006c*/ 	.word	0x00000000
        /*0070*/ 	.short	0x0013
        /*0072*/ 	.short	0x0098
        /*0074*/ 	.byte	0x00, 0xf4, 0x21, 0x00


	//----- nvinfo : EIATTR_KPARAM_INFO
	.align		4
.L_25:
        /*0078*/ 	.byte	0x04, 0x17
        /*007a*/ 	.short	(.L_27 - .L_26)
.L_26:
        /*007c*/ 	.word	0x00000000
        /*0080*/ 	.short	0x0012
        /*0082*/ 	.short	0x0090
        /*0084*/ 	.byte	0x00, 0xf4, 0x21, 0x00


	//----- nvinfo : EIATTR_KPARAM_INFO
	.align		4
.L_27:
        /*0088*/ 	.byte	0x04, 0x17
        /*008a*/ 	.short	(.L_29 - .L_28)
.L_28:
        /*008c*/ 	.word	0x00000000
        /*0090*/ 	.short	0x0011
        /*0092*/ 	.short	0x0088
        /*0094*/ 	.byte	0x00, 0xf4, 0x21, 0x00


	//----- nvinfo : EIATTR_KPARAM_INFO
	.align		4
.L_29:
        /*0098*/ 	.byte	0x04, 0x17
        /*009a*/ 	.short	(.L_31 - .L_30)
.L_30:
        /*009c*/ 	.word	0x00000000
        /*00a0*/ 	.short	0x0010
        /*00a2*/ 	.short	0x0080
        /*00a4*/ 	.byte	0x00, 0xf4, 0x21, 0x00


	//----- nvinfo : EIATTR_KPARAM_INFO
	.align		4
.L_31:
        /*00a8*/ 	.byte	0x04, 0x17
        /*00aa*/ 	.short	(.L_33 - .L_32)
.L_32:
        /*00ac*/ 	.word	0x00000000
        /*00b0*/ 	.short	0x000f
        /*00b2*/ 	.short	0x0078
        /*00b4*/ 	.byte	0x00, 0xf4, 0x21, 0x00


	//----- nvinfo : EIATTR_KPARAM_INFO
	.align		4
.L_33:
        /*00b8*/ 	.byte	0x04, 0x17
        /*00ba*/ 	.short	(.L_35 - .L_34)
.L_34:
        /*00bc*/ 	.word	0x00000000
        /*00c0*/ 	.short	0x000e
        /*00c2*/ 	.short	0x0070
        /*00c4*/ 	.byte	0x00, 0xf4, 0x21, 0x00


	//----- nvinfo : EIATTR_KPARAM_INFO
	.align		4
.L_35:
        /*00c8*/ 	.byte	0x04, 0x17
        /*00ca*/ 	.short	(.L_37 - .L_36)
.L_36:
        /*00cc*/ 	.word	0x00000000
        /*00d0*/ 	.short	0x000d
        /*00d2*/ 	.short	0x0068
        /*00d4*/ 	.byte	0x00, 0xf4, 0x21, 0x00


	//----- nvinfo : EIATTR_KPARAM_INFO
	.align		4
.L_37:
        /*00d8*/ 	.byte	0x04, 0x17
        /*00da*/ 	.short	(.L_39 - .L_38)
.L_38:
        /*00dc*/ 	.word	0x00000000
        /*00e0*/ 	.short	0x000c
        /*00e2*/ 	.short	0x0060
        /*00e4*/ 	.byte	0x00, 0xf4, 0x21, 0x00


	//----- nvinfo : EIATTR_KPARAM_INFO
	.align		4
.L_39:
        /*00e8*/ 	.byte	0x04, 0x17
        /*00ea*/ 	.short	(.L_41 - .L_40)
.L_40:
        /*00ec*/ 	.word	0x00000000
        /*00f0*/ 	.short	0x000b
        /*00f2*/ 	.short	0x0058
        /*00f4*/ 	.byte	0x00, 0xf4, 0x21, 0x00


	//----- nvinfo : EIATTR_KPARAM_INFO
	.align		4
.L_41:
        /*00f8*/ 	.byte	0x04, 0x17
        /*00fa*/ 	.short	(.L_43 - .L_42)
.L_42:
        /*00fc*/ 	.word	0x00000000
        /*0100*/ 	.short	0x000a
        /*0102*/ 	.short	0x0050
        /*0104*/ 	.byte	0x00, 0xf4, 0x21, 0x00


	//----- nvinfo : EIATTR_KPARAM_INFO
	.align		4
.L_43:
        /*0108*/ 	.byte	0x04, 0x17
        /*010a*/ 	.short	(.L_45 - .L_44)
.L_44:
        /*010c*/ 	.word	0x00000000
        /*0110*/ 	.short	0x0009
        /*0112*/ 	.short	0x0048
        /*0114*/ 	.byte	0x00, 0xf4, 0x21, 0x00


	//----- nvinfo : EIATTR_KPARAM_INFO
	.align		4
.L_45:
        /*0118*/ 	.byte	0x04, 0x17
        /*011a*/ 	.short	(.L_47 - .L_46)
.L_46:
        /*011c*/ 	.word	0x00000000
        /*0120*/ 	.short	0x0008
        /*0122*/ 	.short	0x0040
        /*0124*/ 	.byte	0x00, 0xf4, 0x21, 0x00


	//----- nvinfo : EIATTR_KPARAM_INFO
	.align		4
.L_47:
        /*0128*/ 	.byte	0x04, 0x17
        /*012a*/ 	.short	(.L_49 - .L_48)
.L_48:
        /*012c*/ 	.word	0x00000000
        /*0130*/ 	.short	0x0007
        /*0132*/ 	.short	0x0038
        /*0134*/ 	.byte	0x00, 0xf4, 0x21, 0x00


	//----- nvinfo : EIATTR_KPARAM_INFO
	.align		4
.L_49:
        /*0138*/ 	.byte	0x04, 0x17
        /*013a*/ 	.short	(.L_51 - .L_50)
.L_50:
        /*013c*/ 	.word	0x00000000
        /*0140*/ 	.short	0x0006
        /*0142*/ 	.short	0x0030
        /*0144*/ 	.byte	0x00, 0xf4, 0x21, 0x00


	//----- nvinfo : EIATTR_KPARAM_INFO
	.align		4
.L_51:
        /*0148*/ 	.byte	0x04, 0x17
        /*014a*/ 	.short	(.L_53 - .L_52)
.L_52:
        /*014c*/ 	.word	0x00000000
        /*0150*/ 	.short	0x0005
        /*0152*/ 	.short	0x0028
        /*0154*/ 	.byte	0x00, 0xf4, 0x21, 0x00


	//----- nvinfo : EIATTR_KPARAM_INFO
	.align		4
.L_53:
        /*0158*/ 	.byte	0x04, 0x17
        /*015a*/ 	.short	(.L_55 - .L_54)
.L_54:
        /*015c*/ 	.word	0x00000000
        /*0160*/ 	.short	0x0004
        /*0162*/ 	.short	0x0020
        /*0164*/ 	.byte	0x00, 0xf4, 0x21, 0x00


	//----- nvinfo : EIATTR_KPARAM_INFO
	.align		4
.L_55:
        /*0168*/ 	.byte	0x04, 0x17
        /*016a*/ 	.short	(.L_57 - .L_56)
.L_56:
        /*016c*/ 	.word	0x00000000
        /*0170*/ 	.short	0x0003
        /*0172*/ 	.short	0x0018
        /*0174*/ 	.byte	0x00, 0xf4, 0x21, 0x00


	//----- nvinfo : EIATTR_KPARAM_INFO
	.align		4
.L_57:
        /*0178*/ 	.byte	0x04, 0x17
        /*017a*/ 	.short	(.L_59 - .L_58)
.L_58:
        /*017c*/ 	.word	0x00000000
        /*0180*/ 	.short	0x0002
        /*0182*/ 	.short	0x0010
        /*0184*/ 	.byte	0x00, 0xf4, 0x21, 0x00


	//----- nvinfo : EIATTR_KPARAM_INFO
	.align		4
.L_59:
        /*0188*/ 	.byte	0x04, 0x17
        /*018a*/ 	.short	(.L_61 - .L_60)
.L_60:
        /*018c*/ 	.word	0x00000000
        /*0190*/ 	.short	0x0001
        /*0192*/ 	.short	0x0008
        /*0194*/ 	.byte	0x00, 0xf4, 0x21, 0x00


	//----- nvinfo : EIATTR_KPARAM_INFO
	.align		4
.L_61:
        /*0198*/ 	.byte	0x04, 0x17
        /*019a*/ 	.short	(.L_63 - .L_62)
.L_62:
        /*019c*/ 	.word	0x00000000
        /*01a0*/ 	.short	0x0000
        /*01a2*/ 	.short	0x0000
        /*01a4*/ 	.byte	0x00, 0xf4, 0x21, 0x00


	//----- nvinfo : EIATTR_SPARSE_MMA_MASK
	.align		4
.L_63:
        /*01a8*/ 	.byte	0x03, 0x50
        /*01aa*/ 	.short	0x0000


	//----- nvinfo : EIATTR_MAXREG_COUNT
	.align		4
        /*01ac*/ 	.byte	0x03, 0x1b
        /*01ae*/ 	.short	0x00ff


	//----- nvinfo : EIATTR_EXIT_INSTR_OFFSETS
	.align		4
        /*01b0*/ 	.byte	0x04, 0x1c
        /*01b2*/ 	.short	(.L_65 - .L_64)


	//   ....[0]....
.L_64:
        /*01b4*/ 	.word	0x00000ac0


	//----- nvinfo : EIATTR_REQNTID
	.align		4
.L_65:
        /*01b8*/ 	.byte	0x04, 0x10
        /*01ba*/ 	.short	(.L_67 - .L_66)
.L_66:
        /*01bc*/ 	.word	0x00000100
        /*01c0*/ 	.word	0x00000001
        /*01c4*/ 	.word	0x00000001


	//----- nvinfo : EIATTR_CBANK_PARAM_SIZE
	.align		4
.L_67:
        /*01c8*/ 	.byte	0x03, 0x19
        /*01ca*/ 	.short	0x00cc


	//----- nvinfo : EIATTR_PARAM_CBANK
	.align		4
        /*01cc*/ 	.byte	0x04, 0x0a
        /*01ce*/ 	.short	(.L_69 - .L_68)
	.align		4
.L_68:
        /*01d0*/ 	.word	index@(.nv.constant0.triton_poi_fused__native_batch_norm_legit_no_training_add_convolution_42)
        /*01d4*/ 	.short	0x0210
        /*01d6*/ 	.short	0x00cc


	//----- nvinfo : EIATTR_SW_WAR
	.align		4
.L_69:
        /*01d8*/ 	.byte	0x04, 0x36
        /*01da*/ 	.short	(.L_71 - .L_70)
.L_70:
        /*01dc*/ 	.word	0x00000008
.L_71:


//--------------------- .nv.callgraph             --------------------------
	.section	.nv.callgraph,"",@"SHT_CUDA_CALLGRAPH"
	.align	4
	.sectionentsize	8
	.align		4
        /*0000*/ 	.word	0x00000000
	.align		4
        /*0004*/ 	.word	0xffffffff
	.align		4
        /*0008*/ 	.word	0x00000000
	.align		4
        /*000c*/ 	.word	0xfffffffe
	.align		4
        /*0010*/ 	.word	0x00000000
	.align		4
        /*0014*/ 	.word	0xfffffffd
	.align		4
        /*0018*/ 	.word	0x00000000
	.align		4
        /*001c*/ 	.word	0xfffffffc


//--------------------- .nv.constant4             --------------------------
	.section	.nv.constant4,"a",@progbits
	.align	8
	.align		8
.nv.constant4:
        /*0000*/ 	.dword	_$_str
	.align		8
        /*0008*/ 	.dword	_$_str_$_2


//--------------------- .text.triton_poi_fused__native_batch_norm_legit_no_training_add_convolution_42 --------------------------
	.section	.text.triton_poi_fused__native_batch_norm_legit_no_training_add_convolution_42,"ax",@progbits
	.align	128
        .global         triton_poi_fused__native_batch_norm_legit_no_training_add_convolution_42
        .type           triton_poi_fused__native_batch_norm_legit_no_training_add_convolution_42,@function
        .size           triton_poi_fused__native_batch_norm_legit_no_training_add_convolution_42,(.L_x_1 - triton_poi_fused__native_batch_norm_legit_no_training_add_convolution_42)
        .other          triton_poi_fused__native_batch_norm_legit_no_training_add_convolution_42,@"STO_CUDA_ENTRY STV_DEFAULT"
triton_poi_fused__native_batch_norm_legit_no_training_add_convolution_42:
.text.triton_poi_fused__native_batch_norm_legit_no_training_add_convolution_42:
[----:B------:R-:W-:Y:S01]  /*0000*/  LDC R1, c[0x0][0x28] ;  /* 0x00000a00ff017b82 */ /* 0x000fe20000000800 */
[----:B------:R-:W1:Y:S07]  /*0010*/  S2R R0, SR_TID.X ;  /* 0x0000000000007919 */ /* 0x000e6e0000002100 */
[----:B------:R-:W2:Y:S01]  /*0020*/  LDC.64 R26, c[0x0][0x280] ;  /* 0x0000a000ff1a7b82 */ /* 0x000ea20000000a00 */
[----:B------:R-:W-:Y:S01]  /*0030*/  ULDC.64 UR4, c[0x0][0x208] ;  /* 0x0000820000047ab9 */ /* 0x000fe20000000a00 */
[----:B------:R-:W3:Y:S06]  /*0040*/  S2R R5, SR_CTAID.X ;  /* 0x0000000000057919 */ /* 0x000eec0000002500 */
[----:B------:R-:W4:Y:S08]  /*0050*/  LDC.64 R6, c[0x0][0x260] ;  /* 0x00009800ff067b82 */ /* 0x000f300000000a00 */
[----:B------:R-:W5:Y:S08]  /*0060*/  LDC.64 R18, c[0x0][0x238] ;  /* 0x00008e00ff127b82 */ /* 0x000f700000000a00 */
[----:B------:R-:W5:Y:S01]  /*0070*/  LDC.64 R8, c[0x0][0x210] ;  /* 0x00008400ff087b82 */ /* 0x000f620000000a00 */
[----:B-1----:R-:W-:-:S07]  /*0080*/  SHF.L.U32 R0, R0, 0x1, RZ ;  /* 0x0000000100007819 */ /* 0x002fce00000006ff */
[----:B------:R-:W1:Y:S01]  /*0090*/  LDC.64 R10, c[0x0][0x240] ;  /* 0x00009000ff0a7b82 */ /* 0x000e620000000a00 */
[----:B---3--:R-:W-:Y:S02]  /*00a0*/  SHF.R.S32.HI R3, RZ, 0x16, R5 ;  /* 0x00000016ff037819 */ /* 0x008fe40000011405 */
[----:B------:R-:W-:Y:S02]  /*00b0*/  LOP3.LUT R0, R0, 0x1fe, RZ, 0xc0, !PT ;  /* 0x000001fe00007812 */ /* 0x000fe400078ec0ff */
[----:B------:R-:W-:-:S03]  /*00c0*/  SGXT R3, R3, 0x1 ;  /* 0x000000010303781a */ /* 0x000fc60000000200 */
[----:B------:R-:W3:Y:S01]  /*00d0*/  LDC.64 R14, c[0x0][0x218] ;  /* 0x00008600ff0e7b82 */ /* 0x000ee20000000a00 */
[----:B------:R-:W-:-:S04]  /*00e0*/  LEA R0, R5, R0, 0x9 ;  /* 0x0000000005007211 */ /* 0x000fc800078e48ff */
[----:B------:R-:W-:-:S03]  /*00f0*/  LEA.HI R3, R3, R0, RZ, 0xc ;  /* 0x0000000003037211 */ /* 0x000fc600078f60ff */
[----:B------:R-:W1:Y:S01]  /*0100*/  LDC.64 R12, c[0x0][0x258] ;  /* 0x00009600ff0c7b82 */ /* 0x000e620000000a00 */
[----:B------:R-:W-:-:S04]  /*0110*/  SHF.R.S32.HI R3, RZ, 0xc, R3 ;  /* 0x0000000cff037819 */ /* 0x000fc80000011403 */
[----:B------:R-:W-:-:S03]  /*0120*/  LEA.HI R2, R3, R3, RZ, 0x4 ;  /* 0x0000000303027211 */ /* 0x000fc600078f20ff */
[----:B------:R-:W3:Y:S01]  /*0130*/  LDC.64 R4, c[0x0][0x278] ;  /* 0x00009e00ff047b82 */ /* 0x000ee20000000a00 */
[----:B------:R-:W-:-:S04]  /*0140*/  LOP3.LUT R2, R2, 0xfffffff0, RZ, 0xc0, !PT ;  /* 0xfffffff002027812 */ /* 0x000fc800078ec0ff */
[----:B------:R-:W-:-:S03]  /*0150*/  IADD3 R3, R3, -R2, RZ ;  /* 0x8000000203037210 */ /* 0x000fc60007ffe0ff */
[----:B------:R-:W3:Y:S02]  /*0160*/  LDC.64 R28, c[0x0][0x268] ;  /* 0x00009a00ff1c7b82 */ /* 0x000ee40000000a00 */
[----:B--2---:R-:W-:-:S04]  /*0170*/  IMAD.WIDE R26, R3, 0x4, R26 ;  /* 0x00000004031a7825 */ /* 0x004fc800078e021a */
[C---:B----4-:R-:W-:Y:S02]  /*0180*/  IMAD.WIDE R6, R3.reuse, 0x4, R6 ;  /* 0x0000000403067825 */ /* 0x050fe400078e0206 */
[----:B------:R-:W2:Y:S01]  /*0190*/  LDG.E.EL R26, desc[UR4][R26.64] ;  /* 0x000000041a1a7981 */ /* 0x000ea2000c2e1900 */
[----:B------:R-:W4:Y:S03]  /*01a0*/  LDC.64 R24, c[0x0][0x270] ;  /* 0x00009c00ff187b82 */ /* 0x000f260000000a00 */
[----:B------:R1:W2:Y:S05]  /*01b0*/  LDG.E.EL R2, desc[UR4][R6.64] ;  /* 0x0000000406027981 */ /* 0x0002aa000c2e1900 */
[----:B------:R-:W4:Y:S08]  /*01c0*/  LDC.64 R22, c[0x0][0x288] ;  /* 0x0000a200ff167b82 */ /* 0x000f300000000a00 */
[----:B------:R-:W4:Y:S01]  /*01d0*/  LDC.64 R20, c[0x0][0x290] ;  /* 0x0000a400ff147b82 */ /* 0x000f220000000a00 */
[----:B-----5:R-:W-:-:S04]  /*01e0*/  IMAD.WIDE R18, R3, 0x4, R18 ;  /* 0x0000000403127825 */ /* 0x020fc800078e0212 */
[----:B0-----:R-:W-:-:S04]  /*01f0*/  IMAD.WIDE R8, R0, 0x4, R8 ;  /* 0x0000000400087825 */ /* 0x001fc800078e0208 */
[----:B-1----:R-:W-:Y:S01]  /*0200*/  IMAD.WIDE R10, R3, 0x4, R10 ;  /* 0x00000004030a7825 */ /* 0x002fe200078e020a */
[----:B------:R-:W5:Y:S03]  /*0210*/  LDG.E.64 R16, desc[UR4][R8.64] ;  /* 0x0000000408107981 */ /* 0x000f66000c1e1b00 */
[----:B---3--:R-:W-:-:S04]  /*0220*/  IMAD.WIDE R14, R0, 0x4, R14 ;  /* 0x00000004000e7825 */ /* 0x008fc800078e020e */
[C---:B------:R-:W-:Y:S02]  /*0230*/  IMAD.WIDE R6, R3.reuse, 0x4, R12 ;  /* 0x0000000403067825 */ /* 0x040fe400078e020c */
[----:B------:R-:W5:Y:S02]  /*0240*/  LDG.E.EL R13, desc[UR4][R18.64] ;  /* 0x00000004120d7981 */ /* 0x000f64000c2e1900 */
[C---:B------:R-:W-:Y:S02]  /*0250*/  IMAD.WIDE R4, R3.reuse, 0x4, R4 ;  /* 0x0000000403047825 */ /* 0x040fe400078e0204 */
[----:B------:R-:W3:Y:S04]  /*0260*/  LDG.E.EL R12, desc[UR4][R10.64] ;  /* 0x000000040a0c7981 */ /* 0x000ee8000c2e1900 */
[----:B------:R-:W3:Y:S01]  /*0270*/  LDG.E.EL R7, desc[UR4][R6.64] ;  /* 0x0000000406077981 */ /* 0x000ee2000c2e1900 */
[----:B------:R-:W-:-:S03]  /*0280*/  IMAD.WIDE R28, R3, 0x4, R28 ;  /* 0x00000004031c7825 */ /* 0x000fc600078e021c */
[----:B------:R-:W3:Y:S04]  /*0290*/  LDG.E.EL R4, desc[UR4][R4.64] ;  /* 0x0000000404047981 */ /* 0x000ee8000c2e1900 */
[----:B------:R-:W3:Y:S01]  /*02a0*/  LDG.E.64 R10, desc[UR4][R14.64] ;  /* 0x000000040e0a7981 */ /* 0x000ee2000c1e1b00 */
[----:B----4-:R-:W-:-:S04]  /*02b0*/  IMAD.WIDE R24, R3, 0x4, R24 ;  /* 0x0000000403187825 */ /* 0x010fc800078e0218 */
[C---:B------:R-:W-:Y:S01]  /*02c0*/  IMAD.WIDE R22, R3.reuse, 0x4, R22 ;  /* 0x0000000403167825 */ /* 0x040fe200078e0216 */
[----:B------:R0:W4:Y:S03]  /*02d0*/  LDG.E.EL R5, desc[UR4][R28.64] ;  /* 0x000000041c057981 */ /* 0x000126000c2e1900 */
[C---:B------:R-:W-:Y:S01]  /*02e0*/  IMAD.WIDE R20, R3.reuse, 0x4, R20 ;  /* 0x0000000403147825 */ /* 0x040fe200078e0214 */
[----:B------:R1:W4:Y:S04]  /*02f0*/  LDG.E.EL R18, desc[UR4][R24.64] ;  /* 0x0000000418127981 */ /* 0x000328000c2e1900 */
[----:B------:R-:W3:Y:S01]  /*0300*/  LDG.E.EL R19, desc[UR4][R22.64] ;  /* 0x0000000416137981 */ /* 0x000ee2000c2e1900 */
[----:B0-----:R-:W0:Y:S03]  /*0310*/  LDC.64 R28, c[0x0][0x298] ;  /* 0x0000a600ff1c7b82 */ /* 0x001e260000000a00 */
[----:B------:R0:W3:Y:S05]  /*0320*/  LDG.E.EL R6, desc[UR4][R20.64] ;  /* 0x0000000414067981 */ /* 0x0000ea000c2e1900 */
[----:B-1----:R-:W1:Y:S01]  /*0330*/  LDC.64 R24, c[0x0][0x248] ;  /* 0x00009200ff187b82 */ /* 0x002e620000000a00 */
[----:B0-----:R-:W-:-:S04]  /*0340*/  IMAD.WIDE R28, R3, 0x4, R28 ;  /* 0x00000004031c7825 */ /* 0x001fc800078e021c */
[----:B-1----:R-:W-:-:S06]  /*0350*/  IMAD.WIDE R24, R3, 0x4, R24 ;  /* 0x0000000403187825 */ /* 0x002fcc00078e0218 */
[----:B------:R-:W4:Y:S04]  /*0360*/  LDG.E.EL R25, desc[UR4][R24.64] ;  /* 0x0000000418197981 */ /* 0x000f28000c2e1900 */
[----:B------:R0:W4:Y:S01]  /*0370*/  LDG.E.EL R24, desc[UR4][R28.64] ;  /* 0x000000041c187981 */ /* 0x000122000c2e1900 */
[----:B--2---:R-:W-:-:S04]  /*0380*/  FADD R26, R26, 9.9999997473787516356e-06 ;  /* 0x3727c5ac1a1a7421 */ /* 0x004fc80000000000 */
[----:B------:R1:W2:Y:S02]  /*0390*/  MUFU.SQRT R20, R26 ;  /* 0x0000001a00147308 */ /* 0x0002a40000002000 */
[----:B-1----:R-:W1:Y:S01]  /*03a0*/  LDC.64 R26, c[0x0][0x2a0] ;  /* 0x0000a800ff1a7b82 */ /* 0x002e620000000a00 */
[----:B------:R-:W-:-:S05]  /*03b0*/  FADD R2, R2, 9.9999997473787516356e-06 ;  /* 0x3727c5ac02027421 */ /* 0x000fca0000000000 */
[----:B------:R-:W0:Y:S01]  /*03c0*/  MUFU.SQRT R23, R2 ;  /* 0x0000000200177308 */ /* 0x000e220000002000 */
[C---:B--2---:R-:W-:Y:S02]  /*03d0*/  FSETP.GT.AND P1, PT, R20.reuse, 8.50705917302346158658e+37, PT ;  /* 0x7e8000001400780b */ /* 0x044fe40003f24000 */
[----:B------:R-:W-:Y:S01]  /*03e0*/  FSETP.GEU.AND P3, PT, R20, 1.175494350822287508e-38, PT ;  /* 0x008000001400780b */ /* 0x000fe20003f6e000 */
[----:B-1----:R-:W-:Y:S01]  /*03f0*/  IMAD.WIDE R26, R3, 0x4, R26 ;  /* 0x00000004031a7825 */ /* 0x002fe200078e021a */
[----:B0-----:R-:W-:-:S05]  /*0400*/  FSETP.GT.AND P0, PT, R23, 8.50705917302346158658e+37, PT ;  /* 0x7e8000001700780b */ /* 0x001fca0003f04000 */
[----:B------:R-:W2:Y:S01]  /*0410*/  LDG.E.EL R26, desc[UR4][R26.64] ;  /* 0x000000041a1a7981 */ /* 0x000ea2000c2e1900 */
[----:B------:R-:W-:-:S03]  /*0420*/  FSETP.GEU.AND P2, PT, R23, 1.175494350822287508e-38, PT ;  /* 0x008000001700780b */ /* 0x000fc60003f4e000 */
[----:B------:R-:W-:Y:S01]  /*0430*/  @P1 FMUL R20, R20, 0.25 ;  /* 0x3e80000014141820 */ /* 0x000fe20000400000 */
[----:B------:R-:W-:-:S03]  /*0440*/  HFMA2.MMA R2, -RZ, RZ, 1.625, 0 ;  /* 0x3e800000ff027435 */ /* 0x000fc600000001ff */
[----:B------:R-:W-:Y:S01]  /*0450*/  @P0 FMUL R23, R23, 0.25 ;  /* 0x3e80000017170820 */ /* 0x000fe20000400000 */
[----:B------:R-:W-:-:S05]  /*0460*/  @!P3 FMUL R20, R20, 16777216 ;  /* 0x4b8000001414b820 */ /* 0x000fca0000400000 */
[----:B------:R-:W-:Y:S01]  /*0470*/  @!P2 FMUL R23, R23, 16777216 ;  /* 0x4b8000001717a820 */ /* 0x000fe20000400000 */
[----:B------:R-:W-:Y:S01]  /*0480*/  MUFU.RCP R20, R20 ;  /* 0x0000001400147308 */ /* 0x000fe20000001000 */
[----:B------:R-:W-:-:S07]  /*0490*/  FSEL R22, R2, 1, P0 ;  /* 0x3f80000002167808 */ /* 0x000fce0000000000 */
[----:B------:R0:W1:Y:S01]  /*04a0*/  MUFU.RCP R21, R23 ;  /* 0x0000001700157308 */ /* 0x0000620000001000 */
[----:B------:R-:W-:Y:S01]  /*04b0*/  @!P2 FMUL R22, R22, 16777216 ;  /* 0x4b8000001616a820 */ /* 0x000fe20000400000 */
[--C-:B-----5:R-:W-:Y:S01]  /*04c0*/  FADD R17, R17, R13.reuse ;  /* 0x0000000d11117221 */ /* 0x120fe20000000000 */
[----:B------:R-:W-:Y:S01]  /*04d0*/  FADD R16, R16, R13 ;  /* 0x0000000d10107221 */ /* 0x000fe20000000000 */
[----:B0-----:R-:W-:Y:S01]  /*04e0*/  FSEL R23, R2, 1, P1 ;  /* 0x3f80000002177808 */ /* 0x001fe20000800000 */
[--C-:B---3--:R-:W-:Y:S01]  /*04f0*/  FADD R13, R11, R12.reuse ;  /* 0x0000000c0b0d7221 */ /* 0x108fe20000000000 */
[----:B------:R-:W-:Y:S02]  /*0500*/  FADD R12, R10, R12 ;  /* 0x0000000c0a0c7221 */ /* 0x000fe40000000000 */
[----:B------:R-:W0:Y:S01]  /*0510*/  LDC.64 R10, c[0x0][0x220] ;  /* 0x00008800ff0a7b82 */ /* 0x000e220000000a00 */
[----:B------:R-:W-:Y:S01]  /*0520*/  @!P3 FMUL R23, R23, 16777216 ;  /* 0x4b8000001717b820 */ /* 0x000fe20000400000 */
[----:B-1----:R-:W-:Y:S01]  /*0530*/  FMUL R22, R21, R22 ;  /* 0x0000001615167220 */ /* 0x002fe20000400000 */
[C---:B------:R-:W-:Y:S01]  /*0540*/  FADD R21, -R7.reuse, R17 ;  /* 0x0000001107157221 */ /* 0x040fe20000000100 */
[----:B------:R-:W-:Y:S01]  /*0550*/  FADD R7, -R7, R16 ;  /* 0x0000001007077221 */ /* 0x000fe20000000100 */
[----:B------:R-:W-:Y:S01]  /*0560*/  FMUL R23, R20, R23 ;  /* 0x0000001714177220 */ /* 0x000fe20000400000 */
[C---:B------:R-:W-:Y:S01]  /*0570*/  FADD R20, -R4.reuse, R13 ;  /* 0x0000000d04147221 */ /* 0x040fe20000000100 */
[----:B------:R-:W-:Y:S01]  /*0580*/  FADD R4, -R4, R12 ;  /* 0x0000000c04047221 */ /* 0x000fe20000000100 */
[C---:B------:R-:W-:Y:S01]  /*0590*/  FMUL R21, R22.reuse, R21 ;  /* 0x0000001516157220 */ /* 0x040fe20000400000 */
[----:B------:R-:W-:Y:S01]  /*05a0*/  FMUL R7, R22, R7 ;  /* 0x0000000716077220 */ /* 0x000fe20000400000 */
[C---:B------:R-:W-:Y:S01]  /*05b0*/  FMUL R20, R23.reuse, R20 ;  /* 0x0000001417147220 */ /* 0x040fe20000400000 */
[----:B------:R-:W-:Y:S01]  /*05c0*/  FMUL R23, R23, R4 ;  /* 0x0000000417177220 */ /* 0x000fe20000400000 */
[C-C-:B----4-:R-:W-:Y:S01]  /*05d0*/  FFMA R4, R5.reuse, R21, R18.reuse ;  /* 0x0000001505047223 */ /* 0x150fe20000000012 */
[----:B------:R-:W-:Y:S01]  /*05e0*/  FFMA R5, R5, R7, R18 ;  /* 0x0000000705057223 */ /* 0x000fe20000000012 */
[C-C-:B------:R-:W-:Y:S01]  /*05f0*/  FFMA R7, R19.reuse, R20, R6.reuse ;  /* 0x0000001413077223 */ /* 0x140fe20000000006 */
[----:B------:R-:W-:Y:S01]  /*0600*/  FFMA R6, R19, R23, R6 ;  /* 0x0000001713067223 */ /* 0x000fe20000000006 */
[----:B------:R-:W1:Y:S08]  /*0610*/  LDC.64 R20, c[0x0][0x2b0] ;  /* 0x0000ac00ff147b82 */ /* 0x000e700000000a00 */
[----:B------:R-:W3:Y:S01]  /*0620*/  LDC.64 R22, c[0x0][0x2a8] ;  /* 0x0000aa00ff167b82 */ /* 0x000ee20000000a00 */
[----:B0-----:R-:W-:-:S05]  /*0630*/  IMAD.WIDE R10, R0, 0x4, R10 ;  /* 0x00000004000a7825 */ /* 0x001fca00078e020a */
[----:B------:R-:W4:Y:S01]  /*0640*/  LDG.E.64 R18, desc[UR4][R10.64] ;  /* 0x000000040a127981 */ /* 0x000f22000c1e1b00 */
[----:B-1----:R-:W-:-:S06]  /*0650*/  IMAD.WIDE R20, R3, 0x4, R20 ;  /* 0x0000000403147825 */ /* 0x002fcc00078e0214 */
[----:B------:R-:W5:Y:S01]  /*0660*/  LDG.E.EL R21, desc[UR4][R20.64] ;  /* 0x0000000414157981 */ /* 0x000f62000c2e1900 */
[----:B---3--:R-:W-:-:S06]  /*0670*/  IMAD.WIDE R22, R3, 0x4, R22 ;  /* 0x0000000403167825 */ /* 0x008fcc00078e0216 */
[----:B------:R0:W5:Y:S01]  /*0680*/  LDG.E.EL R22, desc[UR4][R22.64] ;  /* 0x0000000416167981 */ /* 0x000162000c2e1900 */
[----:B------:R-:W-:Y:S01]  /*0690*/  FADD R4, R7, R4 ;  /* 0x0000000407047221 */ /* 0x000fe20000000000 */
[----:B------:R-:W-:Y:S01]  /*06a0*/  FADD R5, R6, R5 ;  /* 0x0000000506057221 */ /* 0x000fe20000000000 */
[----:B--2---:R-:W-:-:S04]  /*06b0*/  FADD R26, R26, 9.9999997473787516356e-06 ;  /* 0x3727c5ac1a1a7421 */ /* 0x004fc80000000000 */
[----:B------:R-:W1:Y:S02]  /*06c0*/  MUFU.SQRT R27, R26 ;  /* 0x0000001a001b7308 */ /* 0x000e640000002000 */
[C---:B-1----:R-:W-:Y:S02]  /*06d0*/  FSETP.GT.AND P0, PT, R27.reuse, 8.50705917302346158658e+37, PT ;  /* 0x7e8000001b00780b */ /* 0x042fe40003f04000 */
[----:B------:R-:W-:-:S11]  /*06e0*/  FSETP.GEU.AND P1, PT, R27, 1.175494350822287508e-38, PT ;  /* 0x008000001b00780b */ /* 0x000fd60003f2e000 */
[----:B------:R-:W-:-:S04]  /*06f0*/  @P0 FMUL R27, R27, 0.25 ;  /* 0x3e8000001b1b0820 */ /* 0x000fc80000400000 */
[----:B------:R-:W-:-:S04]  /*0700*/  @!P1 FMUL R27, R27, 16777216 ;  /* 0x4b8000001b1b9820 */ /* 0x000fc80000400000 */
[----:B------:R1:W2:Y:S02]  /*0710*/  MUFU.RCP R28, R27 ;  /* 0x0000001b001c7308 */ /* 0x0002a40000001000 */
[----:B-1----:R-:W1:Y:S01]  /*0720*/  LDC.64 R26, c[0x0][0x2c0] ;  /* 0x0000b000ff1a7b82 */ /* 0x002e620000000a00 */
[----:B0-----:R-:W-:-:S05]  /*0730*/  FSEL R23, R2, 1, P0 ;  /* 0x3f80000002177808 */ /* 0x001fca0000000000 */
[----:B------:R-:W-:-:S04]  /*0740*/  @!P1 FMUL R23, R23, 16777216 ;  /* 0x4b80000017179820 */ /* 0x000fc80000400000 */
[----:B--2---:R-:W-:Y:S01]  /*0750*/  FMUL R28, R28, R23 ;  /* 0x000000171c1c7220 */ /* 0x004fe20000400000 */
[--C-:B----4-:R-:W-:Y:S01]  /*0760*/  FADD R18, R18, R25.reuse ;  /* 0x0000001912127221 */ /* 0x110fe20000000000 */
[----:B------:R-:W-:Y:S01]  /*0770*/  FADD R19, R19, R25 ;  /* 0x0000001913137221 */ /* 0x000fe20000000000 */
[----:B-1----:R-:W-:-:S04]  /*0780*/  IMAD.WIDE R26, R3, 0x4, R26 ;  /* 0x00000004031a7825 */ /* 0x002fc800078e021a */
[C---:B------:R-:W-:Y:S01]  /*0790*/  FADD R23, -R24.reuse, R18 ;  /* 0x0000001218177221 */ /* 0x040fe20000000100 */
[----:B------:R-:W-:Y:S01]  /*07a0*/  FADD R25, -R24, R19 ;  /* 0x0000001318197221 */ /* 0x000fe20000000100 */
[----:B------:R-:W2:Y:S02]  /*07b0*/  LDG.E.EL R26, desc[UR4][R26.64] ;  /* 0x000000041a1a7981 */ /* 0x000ea4000c2e1900 */
[C---:B------:R-:W-:Y:S01]  /*07c0*/  FMUL R23, R28.reuse, R23 ;  /* 0x000000171c177220 */ /* 0x040fe20000400000 */
[----:B------:R-:W-:-:S03]  /*07d0*/  FMUL R28, R28, R25 ;  /* 0x000000191c1c7220 */ /* 0x000fc60000400000 */
[C-C-:B-----5:R-:W-:Y:S01]  /*07e0*/  FFMA R24, R22.reuse, R23, R21.reuse ;  /* 0x0000001716187223 */ /* 0x160fe20000000015 */
[----:B------:R-:W-:Y:S02]  /*07f0*/  FFMA R25, R22, R28, R21 ;  /* 0x0000001c16197223 */ /* 0x000fe40000000015 */
[----:B------:R-:W0:Y:S08]  /*0800*/  LDC.64 R20, c[0x0][0x250] ;  /* 0x00009400ff147b82 */ /* 0x000e300000000a00 */
[----:B------:R-:W1:Y:S08]  /*0810*/  LDC.64 R22, c[0x0][0x228] ;  /* 0x00008a00ff167b82 */ /* 0x000e700000000a00 */
[----:B------:R-:W3:Y:S01]  /*0820*/  LDC.64 R28, c[0x0][0x2b8] ;  /* 0x0000ae00ff1c7b82 */ /* 0x000ee20000000a00 */
[----:B0-----:R-:W-:-:S06]  /*0830*/  IMAD.WIDE R20, R3, 0x4, R20 ;  /* 0x0000000403147825 */ /* 0x001fcc00078e0214 */
[----:B------:R-:W4:Y:S01]  /*0840*/  LDG.E.EL R20, desc[UR4][R20.64] ;  /* 0x0000000414147981 */ /* 0x000f22000c2e1900 */
[----:B-1----:R-:W-:-:S05]  /*0850*/  IMAD.WIDE R22, R0, 0x4, R22 ;  /* 0x0000000400167825 */ /* 0x002fca00078e0216 */
[----:B------:R-:W4:Y:S01]  /*0860*/  LDG.E.64 R6, desc[UR4][R22.64] ;  /* 0x0000000416067981 */ /* 0x000f22000c1e1b00 */
[----:B---3--:R-:W-:-:S06]  /*0870*/  IMAD.WIDE R28, R3, 0x4, R28 ;  /* 0x00000004031c7825 */ /* 0x008fcc00078e021c */
[----:B------:R-:W3:Y:S01]  /*0880*/  LDG.E.EL R28, desc[UR4][R28.64] ;  /* 0x000000041c1c7981 */ /* 0x000ee2000c2e1900 */
[----:B------:R-:W-:Y:S01]  /*0890*/  FADD R24, R5, R24 ;  /* 0x0000001805187221 */ /* 0x000fe20000000000 */
[----:B--2---:R-:W-:-:S04]  /*08a0*/  FADD R26, R26, 9.9999997473787516356e-06 ;  /* 0x3727c5ac1a1a7421 */ /* 0x004fc80000000000 */
[----:B------:R-:W0:Y:S02]  /*08b0*/  MUFU.SQRT R27, R26 ;  /* 0x0000001a001b7308 */ /* 0x000e240000002000 */
[C---:B0-----:R-:W-:Y:S02]  /*08c0*/  FSETP.GT.AND P0, PT, R27.reuse, 8.50705917302346158658e+37, PT ;  /* 0x7e8000001b00780b */ /* 0x041fe40003f04000 */
[----:B------:R-:W-:-:S11]  /*08d0*/  FSETP.GEU.AND P1, PT, R27, 1.175494350822287508e-38, PT ;  /* 0x008000001b00780b */ /* 0x000fd60003f2e000 */
[----:B------:R-:W-:-:S04]  /*08e0*/  @P0 FMUL R27, R27, 0.25 ;  /* 0x3e8000001b1b0820 */ /* 0x000fc80000400000 */
[----:B------:R-:W-:-:S04]  /*08f0*/  @!P1 FMUL R27, R27, 16777216 ;  /* 0x4b8000001b1b9820 */ /* 0x000fc80000400000 */
[----:B------:R0:W1:Y:S01]  /*0900*/  MUFU.RCP R5, R27 ;  /* 0x0000001b00057308 */ /* 0x0000620000001000 */
[----:B------:R-:W-:Y:S01]  /*0910*/  FSEL R2, R2, 1, P0 ;  /* 0x3f80000002027808 */ /* 0x000fe20000000000 */
[----:B0-----:R-:W0:Y:S01]  /*0920*/  LDC.64 R26, c[0x0][0x2d0] ;  /* 0x0000b400ff1a7b82 */ /* 0x001e220000000a00 */
[--C-:B----4-:R-:W-:Y:S01]  /*0930*/  FADD R6, R6, R20.reuse ;  /* 0x0000001406067221 */ /* 0x110fe20000000000 */
[----:B------:R-:W-:-:S06]  /*0940*/  FADD R7, R7, R20 ;  /* 0x0000001407077221 */ /* 0x000fcc0000000000 */
[----:B------:R-:W2:Y:S01]  /*0950*/  LDC.64 R20, c[0x0][0x2c8] ;  /* 0x0000b200ff147b82 */ /* 0x000ea20000000a00 */
[----:B------:R-:W-:-:S04]  /*0960*/  @!P1 FMUL R2, R2, 16777216 ;  /* 0x4b80000002029820 */ /* 0x000fc80000400000 */
[----:B-1----:R-:W-:Y:S01]  /*0970*/  FMUL R5, R5, R2 ;  /* 0x0000000205057220 */ /* 0x002fe20000400000 */
[C---:B---3--:R-:W-:Y:S01]  /*0980*/  FADD R2, -R28.reuse, R6 ;  /* 0x000000061c027221 */ /* 0x048fe20000000100 */
[----:B------:R-:W-:-:S03]  /*0990*/  FADD R28, -R28, R7 ;  /* 0x000000071c1c7221 */ /* 0x000fc60000000100 */
[C---:B------:R-:W-:Y:S01]  /*09a0*/  FMUL R2, R5.reuse, R2 ;  /* 0x0000000205027220 */ /* 0x040fe20000400000 */
[----:B------:R-:W-:Y:S01]  /*09b0*/  FMUL R5, R5, R28 ;  /* 0x0000001c05057220 */ /* 0x000fe20000400000 */
[C---:B0-----:R-:W-:Y:S02]  /*09c0*/  IMAD.WIDE R28, R3.reuse, 0x4, R26 ;  /* 0x00000004031c7825 */ /* 0x041fe400078e021a */
[----:B------:R-:W0:Y:S04]  /*09d0*/  LDC.64 R26, c[0x0][0x230] ;  /* 0x00008c00ff1a7b82 */ /* 0x000e280000000a00 */
[----:B------:R-:W3:Y:S01]  /*09e0*/  LDG.E.EL R29, desc[UR4][R28.64] ;  /* 0x000000041c1d7981 */ /* 0x000ee2000c2e1900 */
[----:B--2---:R-:W-:-:S06]  /*09f0*/  IMAD.WIDE R20, R3, 0x4, R20 ;  /* 0x0000000403147825 */ /* 0x004fcc00078e0214 */
[----:B------:R-:W3:Y:S01]  /*0a00*/  LDG.E.EL R20, desc[UR4][R20.64] ;  /* 0x0000000414147981 */ /* 0x000ee2000c2e1900 */
[----:B------:R-:W-:-:S03]  /*0a10*/  FADD R4, R4, R25 ;  /* 0x0000001904047221 */ /* 0x000fc60000000000 */
[----:B------:R-:W-:Y:S04]  /*0a20*/  STG.E.64 desc[UR4][R8.64], R16 ;  /* 0x0000001008007986 */ /* 0x000fe8000c101b04 */
[----:B------:R-:W-:Y:S01]  /*0a30*/  STG.E.64 desc[UR4][R14.64], R12 ;  /* 0x0000000c0e007986 */ /* 0x000fe2000c101b04 */
[----:B0-----:R-:W-:-:S03]  /*0a40*/  IMAD.WIDE R26, R0, 0x4, R26 ;  /* 0x00000004001a7825 */ /* 0x001fc600078e021a */
[----:B------:R-:W-:Y:S04]  /*0a50*/  STG.E.64 desc[UR4][R10.64], R18 ;  /* 0x000000120a007986 */ /* 0x000fe8000c101b04 */
[----:B------:R-:W-:Y:S01]  /*0a60*/  STG.E.64 desc[UR4][R22.64], R6 ;  /* 0x0000000616007986 */ /* 0x000fe2000c101b04 */
[C-C-:B---3--:R-:W-:Y:S01]  /*0a70*/  FFMA R3, R20.reuse, R2, R29.reuse ;  /* 0x0000000214037223 */ /* 0x148fe2000000001d */
[----:B------:R-:W-:-:S03]  /*0a80*/  FFMA R5, R20, R5, R29 ;  /* 0x0000000514057223 */ /* 0x000fc6000000001d */
[----:B------:R-:W-:Y:S01]  /*0a90*/  FADD R24, R3, R24 ;  /* 0x0000001803187221 */ /* 0x000fe20000000000 */
[----:B------:R-:W-:-:S05]  /*0aa0*/  FADD R25, R5, R4 ;  /* 0x0000000405197221 */ /* 0x000fca0000000000 */
[----:B------:R-:W-:Y:S01]  /*0ab0*/  STG.E.64 desc[UR4][R26.64], R24 ;  /* 0x000000181a007986 */ /* 0x000fe2000c101b04 */
[----:B------:R-:W-:Y:S05]  /*0ac0*/  EXIT ;  /* 0x000000000000794d */ /* 0x000fea0003800000 */
.L_x_0:
[----:B------:R-:W-:-:S00]  /*0ad0*/  BRA `(.L_x_0) ;  /* 0xfffffffc00fc7947 */ /* 0x000fc0000383ffff */
[----:B------:R-:W-:-:S00]  /*0ae0*/  NOP ;  /* 0x0000000000007918 */ /* 0x000fc00000000000 */
        /* <DEDUP_REMOVED lines=9> */
.L_x_1:


//--------------------- .nv.global.init           --------------------------
	.section	.nv.global.init,"aw",@progbits
.nv.global.init:
	.type		_$_str,@object
	.size		_$_str,(_$_str_$_2 - _$_str)
_$_str:
        /*0000*/ 	.byte	0x5f, 0x5f, 0x43, 0x55, 0x44, 0x41, 0x5f, 0x46, 0x54, 0x5a, 0x00
	.type		_$_str_$_2,@object
	.size		_$_str_$_2,(.L_1 - _$_str_$_2)
_$_str_$_2:
        /*000b*/ 	.byte	0x5f, 0x5f, 0x43, 0x55, 0x44, 0x41, 0x5f, 0x50, 0x52, 0x45, 0x43, 0x5f, 0x53, 0x51, 0x52, 0x54
        /*001b*/ 	.byte	0x00
.L_1:


//--------------------- .nv.constant0.triton_poi_fused__native_batch_norm_legit_no_training_add_convolution_42 --------------------------
	.section	.nv.constant0.triton_poi_fused__native_batch_norm_legit_no_training_add_convolution_42,"a",@progbits
	.sectionflags	@""
	.align	4
.nv.constant0.triton_poi_fused__native_batch_norm_legit_no_training_add_convolution_42:
	.zero		732
